//
// Generated by NVIDIA NVVM Compiler
//
// Compiler Build ID: CL-36424714
// Cuda compilation tools, release 13.0, V13.0.88
// Based on NVVM 20.0.0
//

.version 9.0
.target sm_100
.address_size 64

	// .globl	_Z15MatrixVectorMuliiPfS_S_

.visible .entry _Z15MatrixVectorMuliiPfS_S_(
	.param .u32 _Z15MatrixVectorMuliiPfS_S__param_0,
	.param .u32 _Z15MatrixVectorMuliiPfS_S__param_1,
	.param .u64 .ptr .align 1 _Z15MatrixVectorMuliiPfS_S__param_2,
	.param .u64 .ptr .align 1 _Z15MatrixVectorMuliiPfS_S__param_3,
	.param .u64 .ptr .align 1 _Z15MatrixVectorMuliiPfS_S__param_4
)
{
	.reg .pred 	%p<14>;
	.reg .b32 	%r<67>;
	.reg .b32 	%f<104>;
	.reg .b64 	%rd<81>;

	ld.param.u32 	%r22, [_Z15MatrixVectorMuliiPfS_S__param_0];
	ld.param.u32 	%r23, [_Z15MatrixVectorMuliiPfS_S__param_1];
	ld.param.u64 	%rd6, [_Z15MatrixVectorMuliiPfS_S__param_2];
	ld.param.u64 	%rd7, [_Z15MatrixVectorMuliiPfS_S__param_3];
	ld.param.u64 	%rd8, [_Z15MatrixVectorMuliiPfS_S__param_4];
	cvta.to.global.u64 	%rd1, %rd7;
	cvta.to.global.u64 	%rd2, %rd6;
	cvta.to.global.u64 	%rd3, %rd8;
	mov.u32 	%r24, %ntid.x;
	mov.u32 	%r25, %ctaid.x;
	mov.u32 	%r26, %tid.x;
	mad.lo.s32 	%r61, %r24, %r25, %r26;
	mov.u32 	%r27, %nctaid.x;
	mul.lo.s32 	%r2, %r24, %r27;
	setp.ge.u32 	%p1, %r61, %r22;
	@%p1 bra 	$L__BB0_18;
	setp.ne.s32 	%p2, %r23, 0;
	@%p2 bra 	$L__BB0_3;
$L__BB0_2:
	mul.wide.u32 	%rd79, %r61, 4;
	add.s64 	%rd80, %rd3, %rd79;
	mov.b32 	%r60, 0;
	st.global.u32 	[%rd80], %r60;
	add.s32 	%r61, %r61, %r2;
	setp.lt.u32 	%p13, %r61, %r22;
	@%p13 bra 	$L__BB0_2;
	bra.uni 	$L__BB0_18;
$L__BB0_3:
	and.b32  	%r5, %r23, 15;
	add.s32 	%r6, %r5, -1;
	and.b32  	%r7, %r23, 7;
	add.s32 	%r8, %r7, -1;
	and.b32  	%r9, %r23, -16;
	and.b32  	%r10, %r23, 3;
$L__BB0_4:
	setp.lt.u32 	%p3, %r23, 16;
	mul.wide.u32 	%rd9, %r61, 4;
	add.s64 	%rd4, %rd3, %rd9;
	mov.b32 	%r65, 0;
	st.global.u32 	[%rd4], %r65;
	mul.lo.s32 	%r12, %r61, %r23;
	mov.f32 	%f101, 0f00000000;
	@%p3 bra 	$L__BB0_7;
	mov.b32 	%r63, 0;
	mov.f32 	%f101, 0f00000000;
$L__BB0_6:
	.pragma "nounroll";
	add.s32 	%r30, %r63, %r12;
	mul.wide.u32 	%rd10, %r30, 4;
	add.s64 	%rd11, %rd2, %rd10;
	ld.global.f32 	%f12, [%rd11];
	mul.wide.u32 	%rd12, %r63, 4;
	add.s64 	%rd13, %rd1, %rd12;
	ld.global.f32 	%f13, [%rd13];
	fma.rn.f32 	%f14, %f12, %f13, %f101;
	st.global.f32 	[%rd4], %f14;
	add.s32 	%r31, %r30, 1;
	mul.wide.u32 	%rd14, %r31, 4;
	add.s64 	%rd15, %rd2, %rd14;
	ld.global.f32 	%f15, [%rd15];
	ld.global.f32 	%f16, [%rd13+4];
	fma.rn.f32 	%f17, %f15, %f16, %f14;
	st.global.f32 	[%rd4], %f17;
	add.s32 	%r32, %r30, 2;
	mul.wide.u32 	%rd16, %r32, 4;
	add.s64 	%rd17, %rd2, %rd16;
	ld.global.f32 	%f18, [%rd17];
	ld.global.f32 	%f19, [%rd13+8];
	fma.rn.f32 	%f20, %f18, %f19, %f17;
	st.global.f32 	[%rd4], %f20;
	add.s32 	%r33, %r30, 3;
	mul.wide.u32 	%rd18, %r33, 4;
	add.s64 	%rd19, %rd2, %rd18;
	ld.global.f32 	%f21, [%rd19];
	ld.global.f32 	%f22, [%rd13+12];
	fma.rn.f32 	%f23, %f21, %f22, %f20;
	st.global.f32 	[%rd4], %f23;
	add.s32 	%r34, %r30, 4;
	mul.wide.u32 	%rd20, %r34, 4;
	add.s64 	%rd21, %rd2, %rd20;
	ld.global.f32 	%f24, [%rd21];
	ld.global.f32 	%f25, [%rd13+16];
	fma.rn.f32 	%f26, %f24, %f25, %f23;
	st.global.f32 	[%rd4], %f26;
	add.s32 	%r35, %r30, 5;
	mul.wide.u32 	%rd22, %r35, 4;
	add.s64 	%rd23, %rd2, %rd22;
	ld.global.f32 	%f27, [%rd23];
	ld.global.f32 	%f28, [%rd13+20];
	fma.rn.f32 	%f29, %f27, %f28, %f26;
	st.global.f32 	[%rd4], %f29;
	add.s32 	%r36, %r30, 6;
	mul.wide.u32 	%rd24, %r36, 4;
	add.s64 	%rd25, %rd2, %rd24;
	ld.global.f32 	%f30, [%rd25];
	ld.global.f32 	%f31, [%rd13+24];
	fma.rn.f32 	%f32, %f30, %f31, %f29;
	st.global.f32 	[%rd4], %f32;
	add.s32 	%r37, %r30, 7;
	mul.wide.u32 	%rd26, %r37, 4;
	add.s64 	%rd27, %rd2, %rd26;
	ld.global.f32 	%f33, [%rd27];
	ld.global.f32 	%f34, [%rd13+28];
	fma.rn.f32 	%f35, %f33, %f34, %f32;
	st.global.f32 	[%rd4], %f35;
	add.s32 	%r38, %r30, 8;
	mul.wide.u32 	%rd28, %r38, 4;
	add.s64 	%rd29, %rd2, %rd28;
	ld.global.f32 	%f36, [%rd29];
	ld.global.f32 	%f37, [%rd13+32];
	fma.rn.f32 	%f38, %f36, %f37, %f35;
	st.global.f32 	[%rd4], %f38;
	add.s32 	%r39, %r30, 9;
	mul.wide.u32 	%rd30, %r39, 4;
	add.s64 	%rd31, %rd2, %rd30;
	ld.global.f32 	%f39, [%rd31];
	ld.global.f32 	%f40, [%rd13+36];
	fma.rn.f32 	%f41, %f39, %f40, %f38;
	st.global.f32 	[%rd4], %f41;
	add.s32 	%r40, %r30, 10;
	mul.wide.u32 	%rd32, %r40, 4;
	add.s64 	%rd33, %rd2, %rd32;
	ld.global.f32 	%f42, [%rd33];
	ld.global.f32 	%f43, [%rd13+40];
	fma.rn.f32 	%f44, %f42, %f43, %f41;
	st.global.f32 	[%rd4], %f44;
	add.s32 	%r41, %r30, 11;
	mul.wide.u32 	%rd34, %r41, 4;
	add.s64 	%rd35, %rd2, %rd34;
	ld.global.f32 	%f45, [%rd35];
	ld.global.f32 	%f46, [%rd13+44];
	fma.rn.f32 	%f47, %f45, %f46, %f44;
	st.global.f32 	[%rd4], %f47;
	add.s32 	%r42, %r30, 12;
	mul.wide.u32 	%rd36, %r42, 4;
	add.s64 	%rd37, %rd2, %rd36;
	ld.global.f32 	%f48, [%rd37];
	ld.global.f32 	%f49, [%rd13+48];
	fma.rn.f32 	%f50, %f48, %f49, %f47;
	st.global.f32 	[%rd4], %f50;
	add.s32 	%r43, %r30, 13;
	mul.wide.u32 	%rd38, %r43, 4;
	add.s64 	%rd39, %rd2, %rd38;
	ld.global.f32 	%f51, [%rd39];
	ld.global.f32 	%f52, [%rd13+52];
	fma.rn.f32 	%f53, %f51, %f52, %f50;
	st.global.f32 	[%rd4], %f53;
	add.s32 	%r44, %r30, 14;
	mul.wide.u32 	%rd40, %r44, 4;
	add.s64 	%rd41, %rd2, %rd40;
	ld.global.f32 	%f54, [%rd41];
	ld.global.f32 	%f55, [%rd13+56];
	fma.rn.f32 	%f56, %f54, %f55, %f53;
	st.global.f32 	[%rd4], %f56;
	add.s32 	%r45, %r30, 15;
	mul.wide.u32 	%rd42, %r45, 4;
	add.s64 	%rd43, %rd2, %rd42;
	ld.global.f32 	%f57, [%rd43];
	ld.global.f32 	%f58, [%rd13+60];
	fma.rn.f32 	%f101, %f57, %f58, %f56;
	st.global.f32 	[%rd4], %f101;
	add.s32 	%r63, %r63, 16;
	setp.ne.s32 	%p4, %r63, %r9;
	mov.u32 	%r65, %r9;
	@%p4 bra 	$L__BB0_6;
$L__BB0_7:
	setp.eq.s32 	%p5, %r5, 0;
	@%p5 bra 	$L__BB0_17;
	setp.lt.u32 	%p6, %r6, 7;
	@%p6 bra 	$L__BB0_10;
	add.s32 	%r46, %r65, %r12;
	mul.wide.u32 	%rd44, %r46, 4;
	add.s64 	%rd45, %rd2, %rd44;
	ld.global.f32 	%f59, [%rd45];
	mul.wide.u32 	%rd46, %r65, 4;
	add.s64 	%rd47, %rd1, %rd46;
	ld.global.f32 	%f60, [%rd47];
	fma.rn.f32 	%f61, %f59, %f60, %f101;
	st.global.f32 	[%rd4], %f61;
	add.s32 	%r47, %r46, 1;
	mul.wide.u32 	%rd48, %r47, 4;
	add.s64 	%rd49, %rd2, %rd48;
	ld.global.f32 	%f62, [%rd49];
	ld.global.f32 	%f63, [%rd47+4];
	fma.rn.f32 	%f64, %f62, %f63, %f61;
	st.global.f32 	[%rd4], %f64;
	add.s32 	%r48, %r46, 2;
	mul.wide.u32 	%rd50, %r48, 4;
	add.s64 	%rd51, %rd2, %rd50;
	ld.global.f32 	%f65, [%rd51];
	ld.global.f32 	%f66, [%rd47+8];
	fma.rn.f32 	%f67, %f65, %f66, %f64;
	st.global.f32 	[%rd4], %f67;
	add.s32 	%r49, %r46, 3;
	mul.wide.u32 	%rd52, %r49, 4;
	add.s64 	%rd53, %rd2, %rd52;
	ld.global.f32 	%f68, [%rd53];
	ld.global.f32 	%f69, [%rd47+12];
	fma.rn.f32 	%f70, %f68, %f69, %f67;
	st.global.f32 	[%rd4], %f70;
	add.s32 	%r50, %r46, 4;
	mul.wide.u32 	%rd54, %r50, 4;
	add.s64 	%rd55, %rd2, %rd54;
	ld.global.f32 	%f71, [%rd55];
	ld.global.f32 	%f72, [%rd47+16];
	fma.rn.f32 	%f73, %f71, %f72, %f70;
	st.global.f32 	[%rd4], %f73;
	add.s32 	%r51, %r46, 5;
	mul.wide.u32 	%rd56, %r51, 4;
	add.s64 	%rd57, %rd2, %rd56;
	ld.global.f32 	%f74, [%rd57];
	ld.global.f32 	%f75, [%rd47+20];
	fma.rn.f32 	%f76, %f74, %f75, %f73;
	st.global.f32 	[%rd4], %f76;
	add.s32 	%r52, %r46, 6;
	mul.wide.u32 	%rd58, %r52, 4;
	add.s64 	%rd59, %rd2, %rd58;
	ld.global.f32 	%f77, [%rd59];
	ld.global.f32 	%f78, [%rd47+24];
	fma.rn.f32 	%f79, %f77, %f78, %f76;
	st.global.f32 	[%rd4], %f79;
	add.s32 	%r53, %r46, 7;
	mul.wide.u32 	%rd60, %r53, 4;
	add.s64 	%rd61, %rd2, %rd60;
	ld.global.f32 	%f80, [%rd61];
	ld.global.f32 	%f81, [%rd47+28];
	fma.rn.f32 	%f101, %f80, %f81, %f79;
	st.global.f32 	[%rd4], %f101;
	add.s32 	%r65, %r65, 8;
$L__BB0_10:
	setp.eq.s32 	%p7, %r7, 0;
	@%p7 bra 	$L__BB0_17;
	setp.lt.u32 	%p8, %r8, 3;
	@%p8 bra 	$L__BB0_13;
	add.s32 	%r54, %r65, %r12;
	mul.wide.u32 	%rd62, %r54, 4;
	add.s64 	%rd63, %rd2, %rd62;
	ld.global.f32 	%f82, [%rd63];
	mul.wide.u32 	%rd64, %r65, 4;
	add.s64 	%rd65, %rd1, %rd64;
	ld.global.f32 	%f83, [%rd65];
	fma.rn.f32 	%f84, %f82, %f83, %f101;
	st.global.f32 	[%rd4], %f84;
	add.s32 	%r55, %r54, 1;
	mul.wide.u32 	%rd66, %r55, 4;
	add.s64 	%rd67, %rd2, %rd66;
	ld.global.f32 	%f85, [%rd67];
	ld.global.f32 	%f86, [%rd65+4];
	fma.rn.f32 	%f87, %f85, %f86, %f84;
	st.global.f32 	[%rd4], %f87;
	add.s32 	%r56, %r54, 2;
	mul.wide.u32 	%rd68, %r56, 4;
	add.s64 	%rd69, %rd2, %rd68;
	ld.global.f32 	%f88, [%rd69];
	ld.global.f32 	%f89, [%rd65+8];
	fma.rn.f32 	%f90, %f88, %f89, %f87;
	st.global.f32 	[%rd4], %f90;
	add.s32 	%r57, %r54, 3;
	mul.wide.u32 	%rd70, %r57, 4;
	add.s64 	%rd71, %rd2, %rd70;
	ld.global.f32 	%f91, [%rd71];
	ld.global.f32 	%f92, [%rd65+12];
	fma.rn.f32 	%f101, %f91, %f92, %f90;
	st.global.f32 	[%rd4], %f101;
	add.s32 	%r65, %r65, 4;
$L__BB0_13:
	setp.eq.s32 	%p9, %r10, 0;
	@%p9 bra 	$L__BB0_17;
	setp.eq.s32 	%p10, %r10, 1;
	add.s32 	%r20, %r65, %r12;
	mul.wide.u32 	%rd72, %r20, 4;
	add.s64 	%rd73, %rd2, %rd72;
	ld.global.f32 	%f93, [%rd73];
	mul.wide.u32 	%rd74, %r65, 4;
	add.s64 	%rd5, %rd1, %rd74;
	ld.global.f32 	%f94, [%rd5];
	fma.rn.f32 	%f8, %f93, %f94, %f101;
	st.global.f32 	[%rd4], %f8;
	@%p10 bra 	$L__BB0_17;
	setp.eq.s32 	%p11, %r10, 2;
	add.s32 	%r58, %r20, 1;
	mul.wide.u32 	%rd75, %r58, 4;
	add.s64 	%rd76, %rd2, %rd75;
	ld.global.f32 	%f95, [%rd76];
	ld.global.f32 	%f96, [%rd5+4];
	fma.rn.f32 	%f9, %f95, %f96, %f8;
	st.global.f32 	[%rd4], %f9;
	@%p11 bra 	$L__BB0_17;
	add.s32 	%r59, %r20, 2;
	mul.wide.u32 	%rd77, %r59, 4;
	add.s64 	%rd78, %rd2, %rd77;
	ld.global.f32 	%f97, [%rd78];
	ld.global.f32 	%f98, [%rd5+8];
	fma.rn.f32 	%f99, %f97, %f98, %f9;
	st.global.f32 	[%rd4], %f99;
$L__BB0_17:
	add.s32 	%r61, %r61, %r2;
	setp.lt.u32 	%p12, %r61, %r22;
	@%p12 bra 	$L__BB0_4;
$L__BB0_18:
	ret;

}


// ===== COMPILED SASS (sm_100) =====

	.target	sm_100

	.elftype	@"ET_EXEC"


//--------------------- .note.nv.tkinfo           --------------------------
	.section	.note.nv.tkinfo,"",@"SHT_NOTE"
	.sectionflags	@"SHF_NOTE_NV_TKINFO"
	.tkinfo
        /*0018*/ 	.word	0x00000002
        /*0030*/ 	.string	""
        /*0030*/ 	.string	"ptxas"
        /*0030*/ 	.string	"Cuda compilation tools, release 13.0, V13.0.88"
        /*0030*/ 	.string	"Build cuda_13.0.r13.0/compiler.36424714_0"
        /*0030*/ 	.string	"-arch sm_100 -m 64 "



//--------------------- .note.nv.cuinfo           --------------------------
	.section	.note.nv.cuinfo,"",@"SHT_NOTE"
	.sectionflags	@"SHF_NOTE_NV_CUINFO"
        /*0018*/ 	.short	0x0002
        /*001a*/ 	.short	0x0064
        /*001c*/ 	.short	0x0082
	.zero		2


//--------------------- .nv.info                  --------------------------
	.section	.nv.info,"",@"SHT_CUDA_INFO"
	.align	4


	//----- nvinfo : EIATTR_REGCOUNT
	.align		4
        /*0000*/ 	.byte	0x04, 0x2f
        /*0002*/ 	.short	(.L_1 - .L_0)
	.align		4
.L_0:
        /*0004*/ 	.word	index@(_Z15MatrixVectorMuliiPfS_S_)
        /*0008*/ 	.word	0x0000001c


	//----- nvinfo : EIATTR_FRAME_SIZE
	.align		4
.L_1:
        /*000c*/ 	.byte	0x04, 0x11
        /*000e*/ 	.short	(.L_3 - .L_2)
	.align		4
.L_2:
        /*0010*/ 	.word	index@(_Z15MatrixVectorMuliiPfS_S_)
        /*0014*/ 	.word	0x00000000


	//----- nvinfo : EIATTR_MIN_STACK_SIZE
	.align		4
.L_3:
        /*0018*/ 	.byte	0x04, 0x12
        /*001a*/ 	.short	(.L_5 - .L_4)
	.align		4
.L_4:
        /*001c*/ 	.word	index@(_Z15MatrixVectorMuliiPfS_S_)
        /*0020*/ 	.word	0x00000000
.L_5:


//--------------------- .nv.compat                --------------------------
	.section	.nv.compat,"",@"SHT_CUDA_COMPAT_INFO"
	.align	4
        /*0000*/ 	.byte	0x02, 0x09, 0x00, 0x00, 0x02, 0x02, 0x01, 0x00, 0x02, 0x05, 0x05, 0x00, 0x03, 0x07, 0x01, 0x01
        /*0010*/ 	.byte	0x02, 0x03, 0x00, 0x00, 0x02, 0x06, 0x01, 0x00, 0x04, 0x0b, 0x08, 0x00, 0x09, 0x00, 0x00, 0x00
        /*0020*/ 	.byte	0x00, 0x00, 0x00, 0x00


//--------------------- .nv.info._Z15MatrixVectorMuliiPfS_S_ --------------------------
	.section	.nv.info._Z15MatrixVectorMuliiPfS_S_,"",@"SHT_CUDA_INFO"
	.sectionflags	@""
	.align	4


	//----- nvinfo : EIATTR_CUDA_API_VERSION
	.align		4
        /*0000*/ 	.byte	0x04, 0x37
        /*0002*/ 	.short	(.L_7 - .L_6)
.L_6:
        /*0004*/ 	.word	0x00000082


	//----- nvinfo : EIATTR_KPARAM_INFO
	.align		4
.L_7:
        /*0008*/ 	.byte	0x04, 0x17
        /*000a*/ 	.short	(.L_9 - .L_8)
.L_8:
        /*000c*/ 	.word	0x00000000
        /*0010*/ 	.short	0x0004
        /*0012*/ 	.short	0x0018
        /*0014*/ 	.byte	0x00, 0xf5, 0x21, 0x00


	//----- nvinfo : EIATTR_KPARAM_INFO
	.align		4
.L_9:
        /*0018*/ 	.byte	0x04, 0x17
        /*001a*/ 	.short	(.L_11 - .L_10)
.L_10:
        /*001c*/ 	.word	0x00000000
        /*0020*/ 	.short	0x0003
        /*0022*/ 	.short	0x0010
        /*0024*/ 	.byte	0x00, 0xf5, 0x21, 0x00


	//----- nvinfo : EIATTR_KPARAM_INFO
	.align		4
.L_11:
        /*0028*/ 	.byte	0x04, 0x17
        /*002a*/ 	.short	(.L_13 - .L_12)
.L_12:
        /*002c*/ 	.word	0x00000000
        /*0030*/ 	.short	0x0002
        /*0032*/ 	.short	0x0008
        /*0034*/ 	.byte	0x00, 0xf5, 0x21, 0x00


	//----- nvinfo : EIATTR_KPARAM_INFO
	.align		4
.L_13:
        /*0038*/ 	.byte	0x04, 0x17
        /*003a*/ 	.short	(.L_15 - .L_14)
.L_14:
        /*003c*/ 	.word	0x00000000
        /*0040*/ 	.short	0x0001
        /*0042*/ 	.short	0x0004
        /*0044*/ 	.byte	0x00, 0xf0, 0x11, 0x00


	//----- nvinfo : EIATTR_KPARAM_INFO
	.align		4
.L_15:
        /*0048*/ 	.byte	0x04, 0x17
        /*004a*/ 	.short	(.L_17 - .L_16)
.L_16:
        /*004c*/ 	.word	0x00000000
        /*0050*/ 	.short	0x0000
        /*0052*/ 	.short	0x0000
        /*0054*/ 	.byte	0x00, 0xf0, 0x11, 0x00


	//----- nvinfo : EIATTR_SPARSE_MMA_MASK
	.align		4
.L_17:
        /*0058*/ 	.byte	0x03, 0x50
        /*005a*/ 	.short	0x0000


	//----- nvinfo : EIATTR_MAXREG_COUNT
	.align		4
        /*005c*/ 	.byte	0x03, 0x1b
        /*005e*/ 	.short	0x00ff


	//----- nvinfo : EIATTR_MERCURY_ISA_VERSION
	.align		4
        /*0060*/ 	.byte	0x03, 0x5f
        /*0062*/ 	.short	0x0101


	//----- nvinfo : EIATTR_VRC_CTA_INIT_COUNT
	.align		4
        /*0064*/ 	.byte	0x02, 0x4a
	.zero		1
	.zero		1


	//----- nvinfo : EIATTR_EXIT_INSTR_OFFSETS
	.align		4
        /*0068*/ 	.byte	0x04, 0x1c
        /*006a*/ 	.short	(.L_19 - .L_18)


	//   ....[0]....
.L_18:
        /*006c*/ 	.word	0x00000090


	//   ....[1]....
        /*0070*/ 	.word	0x00000140


	//   ....[2]....
        /*0074*/ 	.word	0x00001030


	//----- nvinfo : EIATTR_CRS_STACK_SIZE
	.align		4
.L_19:
        /*0078*/ 	.byte	0x04, 0x1e
        /*007a*/ 	.short	(.L_21 - .L_20)
.L_20:
        /*007c*/ 	.word	0x00000000


	//----- nvinfo : EIATTR_CBANK_PARAM_SIZE
	.align		4
.L_21:
        /*0080*/ 	.byte	0x03, 0x19
        /*0082*/ 	.short	0x0020


	//----- nvinfo : EIATTR_PARAM_CBANK
	.align		4
        /*0084*/ 	.byte	0x04, 0x0a
        /*0086*/ 	.short	(.L_23 - .L_22)
	.align		4
.L_22:
        /*0088*/ 	.word	index@(.nv.constant0._Z15MatrixVectorMuliiPfS_S_)
        /*008c*/ 	.short	0x0380
        /*008e*/ 	.short	0x0020


	//----- nvinfo : EIATTR_SW_WAR
	.align		4
.L_23:
        /*0090*/ 	.byte	0x04, 0x36
        /*0092*/ 	.short	(.L_25 - .L_24)
.L_24:
        /*0094*/ 	.word	0x00000008
.L_25:


//--------------------- .nv.callgraph             --------------------------
	.section	.nv.callgraph,"",@"SHT_CUDA_CALLGRAPH"
	.align	4
	.sectionentsize	8
	.align		4
        /*0000*/ 	.word	0x00000000
	.align		4
        /*0004*/ 	.word	0xffffffff
	.align		4
        /*0008*/ 	.word	0x00000000
	.align		4
        /*000c*/ 	.word	0xfffffffe
	.align		4
        /*0010*/ 	.word	0x00000000
	.align		4
        /*0014*/ 	.word	0xfffffffd
	.align		4
        /*0018*/ 	.word	0x00000000
	.align		4
        /*001c*/ 	.word	0xfffffffc


//--------------------- .text._Z15MatrixVectorMuliiPfS_S_ --------------------------
	.section	.text._Z15MatrixVectorMuliiPfS_S_,"ax",@progbits
	.align	128
        .global         _Z15MatrixVectorMuliiPfS_S_
        .type           _Z15MatrixVectorMuliiPfS_S_,@function
        .size           _Z15MatrixVectorMuliiPfS_S_,(.L_x_9 - _Z15MatrixVectorMuliiPfS_S_)
        .other          _Z15MatrixVectorMuliiPfS_S_,@"STO_CUDA_ENTRY STV_DEFAULT"
_Z15MatrixVectorMuliiPfS_S_:
.text._Z15MatrixVectorMuliiPfS_S_:
[----:B------:R-:W-:Y:S01]  /*0000*/  LDC R1, c[0x0][0x37c] ;  /* 0x0000df00ff017b82 */ /* 0x000fe20000000800 */
[----:B------:R-:W0:Y:S01]  /*0010*/  S2R R7, SR_CTAID.X ;  /* 0x0000000000077919 */ /* 0x000e220000002500 */
[----:B------:R-:W0:Y:S01]  /*0020*/  LDCU UR4, c[0x0][0x360] ;  /* 0x00006c00ff0477ac */ /* 0x000e220008000800 */
[----:B------:R-:W0:Y:S01]  /*0030*/  S2R R0, SR_TID.X ;  /* 0x0000000000007919 */ /* 0x000e220000002100 */
[----:B------:R-:W1:Y:S01]  /*0040*/  LDCU UR6, c[0x0][0x380] ;  /* 0x00007000ff0677ac */ /* 0x000e620008000800 */
[----:B------:R-:W2:Y:S01]  /*0050*/  LDCU UR5, c[0x0][0x370] ;  /* 0x00006e00ff0577ac */ /* 0x000ea20008000800 */
[----:B0-----:R-:W-:Y:S01]  /*0060*/  IMAD R7, R7, UR4, R0 ;  /* 0x0000000407077c24 */ /* 0x001fe2000f8e0200 */
[----:B--2---:R-:W-:-:S04]  /*0070*/  UIMAD UR4, UR4, UR5, URZ ;  /* 0x00000005040472a4 */ /* 0x004fc8000f8e02ff */
[----:B-1----:R-:W-:-:S13]  /*0080*/  ISETP.GE.U32.AND P0, PT, R7, UR6, PT ;  /* 0x0000000607007c0c */ /* 0x002fda000bf06070 */
[----:B------:R-:W-:Y:S05]  /*0090*/  @P0 EXIT ;  /* 0x000000000000094d */ /* 0x000fea0003800000 */
[----:B------:R-:W0:Y:S01]  /*00a0*/  LDCU UR5, c[0x0][0x384] ;  /* 0x00007080ff0577ac */ /* 0x000e220008000800 */
[----:B------:R-:W1:Y:S01]  /*00b0*/  LDCU.64 UR12, c[0x0][0x358] ;  /* 0x00006b00ff0c77ac */ /* 0x000e620008000a00 */
[----:B0-----:R-:W-:-:S09]  /*00c0*/  UISETP.NE.AND UP0, UPT, UR5, URZ, UPT ;  /* 0x000000ff0500728c */ /* 0x001fd2000bf05270 */
[----:B-1----:R-:W-:Y:S05]  /*00d0*/  BRA.U UP0, `(.L_x_0) ;  /* 0x00000001001c7547 */ /* 0x002fea000b800000 */
[----:B------:R-:W0:Y:S02]  /*00e0*/  LDC.64 R4, c[0x0][0x398] ;  /* 0x0000e600ff047b82 */ /* 0x000e240000000a00 */
.L_x_1:
[C---:B0-----:R-:W-:Y:S01]  /*00f0*/  IMAD.WIDE.U32 R2, R7.reuse, 0x4, R4 ;  /* 0x0000000407027825 */ /* 0x041fe200078e0004 */
[----:B------:R-:W-:-:S04]  /*0100*/  IADD3 R7, PT, PT, R7, UR4, RZ ;  /* 0x0000000407077c10 */ /* 0x000fc8000fffe0ff */
[----:B------:R1:W-:Y:S01]  /*0110*/  STG.E desc[UR12][R2.64], RZ ;  /* 0x000000ff02007986 */ /* 0x0003e2000c10190c */
[----:B------:R-:W-:-:S13]  /*0120*/  ISETP.GE.U32.AND P0, PT, R7, UR6, PT ;  /* 0x0000000607007c0c */ /* 0x000fda000bf06070 */
[----:B-1----:R-:W-:Y:S05]  /*0130*/  @!P0 BRA `(.L_x_1) ;  /* 0xfffffffc00ec8947 */ /* 0x002fea000383ffff */
[----:B------:R-:W-:Y:S05]  /*0140*/  EXIT ;  /* 0x000000000000794d */ /* 0x000fea0003800000 */
.L_x_0:
[----:B------:R-:W-:Y:S02]  /*0150*/  ULOP3.LUT UR6, UR5, 0xf, URZ, 0xc0, !UPT ;  /* 0x0000000f05067892 */ /* 0x000fe4000f8ec0ff */
[----:B------:R-:W-:Y:S02]  /*0160*/  ULOP3.LUT UR8, UR5, 0x7, URZ, 0xc0, !UPT ;  /* 0x0000000705087892 */ /* 0x000fe4000f8ec0ff */
[----:B------:R-:W-:Y:S02]  /*0170*/  UIADD3 UR7, UPT, UPT, UR6, -0x1, URZ ;  /* 0xffffffff06077890 */ /* 0x000fe4000fffe0ff */
[----:B------:R-:W-:Y:S02]  /*0180*/  UIADD3 UR9, UPT, UPT, UR8, -0x1, URZ ;  /* 0xffffffff08097890 */ /* 0x000fe4000fffe0ff */
[----:B------:R-:W-:Y:S02]  /*0190*/  ULOP3.LUT UR10, UR5, 0xfffffff0, URZ, 0xc0, !UPT ;  /* 0xfffffff0050a7892 */ /* 0x000fe4000f8ec0ff */
[----:B------:R-:W-:-:S02]  /*01a0*/  ULOP3.LUT UR5, UR5, 0x3, URZ, 0xc0, !UPT ;  /* 0x0000000305057892 */ /* 0x000fc4000f8ec0ff */
[----:B------:R-:W-:Y:S02]  /*01b0*/  UISETP.GE.U32.AND UP1, UPT, UR7, 0x7, UPT ;  /* 0x000000070700788c */ /* 0x000fe4000bf26070 */
[----:B------:R-:W-:-:S11]  /*01c0*/  UISETP.GE.U32.AND UP0, UPT, UR9, 0x3, UPT ;  /* 0x000000030900788c */ /* 0x000fd6000bf06070 */
.L_x_7:
[----:B01234-:R-:W0:Y:S01]  /*01d0*/  LDC.64 R4, c[0x0][0x398] ;  /* 0x0000e600ff047b82 */ /* 0x01fe220000000a00 */
[----:B------:R-:W-:Y:S02]  /*01e0*/  MOV R0, R7 ;  /* 0x0000000700007202 */ /* 0x000fe40000000f00 */
[----:B------:R-:W-:-:S05]  /*01f0*/  MOV R15, RZ ;  /* 0x000000ff000f7202 */ /* 0x000fca0000000f00 */
[----:B------:R-:W1:Y:S01]  /*0200*/  LDC.64 R2, c[0x0][0x380] ;  /* 0x0000e000ff027b82 */ /* 0x000e620000000a00 */
[C---:B0-----:R-:W-:Y:S01]  /*0210*/  IMAD.WIDE.U32 R4, R7.reuse, 0x4, R4 ;  /* 0x0000000407047825 */ /* 0x041fe200078e0004 */
[----:B------:R-:W-:-:S04]  /*0220*/  IADD3 R7, PT, PT, R7, UR4, RZ ;  /* 0x0000000407077c10 */ /* 0x000fc8000fffe0ff */
[----:B------:R0:W-:Y:S01]  /*0230*/  STG.E desc[UR12][R4.64], RZ ;  /* 0x000000ff04007986 */ /* 0x0001e2000c10190c */
[----:B-1----:R-:W-:Y:S02]  /*0240*/  ISETP.GE.U32.AND P1, PT, R3, 0x10, PT ;  /* 0x000000100300780c */ /* 0x002fe40003f26070 */
[----:B------:R-:W-:Y:S01]  /*0250*/  ISETP.GE.U32.AND P0, PT, R7, R2, PT ;  /* 0x000000020700720c */ /* 0x000fe20003f06070 */
[----:B------:R-:W-:-:S10]  /*0260*/  HFMA2 R2, -RZ, RZ, 0, 0 ;  /* 0x00000000ff027431 */ /* 0x000fd400000001ff */
[----:B0-----:R-:W-:Y:S05]  /*0270*/  @!P1 BRA `(.L_x_2) ;  /* 0x0000000400a49947 */ /* 0x001fea0003800000 */
[----:B------:R-:W-:Y:S02]  /*0280*/  MOV R2, RZ ;  /* 0x000000ff00027202 */ /* 0x000fe40000000f00 */
[----:B------:R-:W-:-:S07]  /*0290*/  MOV R15, RZ ;  /* 0x000000ff000f7202 */ /* 0x000fce0000000f00 */
.L_x_3:
[----:B------:R-:W0:Y:S01]  /*02a0*/  LDC.64 R10, c[0x0][0x388] ;  /* 0x0000e200ff0a7b82 */ /* 0x000e220000000a00 */
[----:B--2---:R-:W-:-:S07]  /*02b0*/  IMAD R13, R0, R3, R2 ;  /* 0x00000003000d7224 */ /* 0x004fce00078e0202 */
[----:B------:R-:W1:Y:S01]  /*02c0*/  LDC.64 R8, c[0x0][0x390] ;  /* 0x0000e400ff087b82 */ /* 0x000e620000000a00 */
[----:B0-----:R-:W-:-:S06]  /*02d0*/  IMAD.WIDE.U32 R16, R13, 0x4, R10 ;  /* 0x000000040d107825 */ /* 0x001fcc00078e000a */
[----:B------:R-:W2:Y:S01]  /*02e0*/  LDG.E R16, desc[UR12][R16.64] ;  /* 0x0000000c10107981 */ /* 0x000ea2000c1e1900 */
[----:B-1----:R-:W-:-:S05]  /*02f0*/  IMAD.WIDE.U32 R8, R2, 0x4, R8 ;  /* 0x0000000402087825 */ /* 0x002fca00078e0008 */
[----:B------:R-:W2:Y:S01]  /*0300*/  LDG.E R6, desc[UR12][R8.64] ;  /* 0x0000000c08067981 */ /* 0x000ea2000c1e1900 */
[----:B------:R-:W-:Y:S01]  /*0310*/  IADD3 R19, PT, PT, R13, 0x1, RZ ;  /* 0x000000010d137810 */ /* 0x000fe20007ffe0ff */
[----:B--2---:R-:W-:-:S04]  /*0320*/  FFMA R21, R16, R6, R15 ;  /* 0x0000000610157223 */ /* 0x004fc8000000000f */
[----:B------:R-:W-:Y:S01]  /*0330*/  IMAD.WIDE.U32 R14, R19, 0x4, R10 ;  /* 0x00000004130e7825 */ /* 0x000fe200078e000a */
[----:B------:R0:W-:Y:S05]  /*0340*/  STG.E desc[UR12][R4.64], R21 ;  /* 0x0000001504007986 */ /* 0x0001ea000c10190c */
[----:B------:R-:W2:Y:S04]  /*0350*/  LDG.E R14, desc[UR12][R14.64] ;  /* 0x0000000c0e0e7981 */ /* 0x000ea8000c1e1900 */
[----:B------:R-:W2:Y:S01]  /*0360*/  LDG.E R6, desc[UR12][R8.64+0x4] ;  /* 0x0000040c08067981 */ /* 0x000ea2000c1e1900 */
[----:B------:R-:W-:-:S05]  /*0370*/  IADD3 R19, PT, PT, R13, 0x2, RZ ;  /* 0x000000020d137810 */ /* 0x000fca0007ffe0ff */
[----:B------:R-:W-:-:S04]  /*0380*/  IMAD.WIDE.U32 R18, R19, 0x4, R10 ;  /* 0x0000000413127825 */ /* 0x000fc800078e000a */
[----:B--2---:R-:W-:-:S05]  /*0390*/  FFMA R23, R14, R6, R21 ;  /* 0x000000060e177223 */ /* 0x004fca0000000015 */
[----:B------:R1:W-:Y:S04]  /*03a0*/  STG.E desc[UR12][R4.64], R23 ;  /* 0x0000001704007986 */ /* 0x0003e8000c10190c */
[----:B------:R-:W2:Y:S04]  /*03b0*/  LDG.E R18, desc[UR12][R18.64] ;  /* 0x0000000c12127981 */ /* 0x000ea8000c1e1900 */
[----:B------:R-:W2:Y:S01]  /*03c0*/  LDG.E R6, desc[UR12][R8.64+0x8] ;  /* 0x0000080c08067981 */ /* 0x000ea2000c1e1900 */
[----:B------:R-:W-:-:S05]  /*03d0*/  IADD3 R17, PT, PT, R13, 0x3, RZ ;  /* 0x000000030d117810 */ /* 0x000fca0007ffe0ff */
[----:B------:R-:W-:-:S04]  /*03e0*/  IMAD.WIDE.U32 R16, R17, 0x4, R10 ;  /* 0x0000000411107825 */ /* 0x000fc800078e000a */
[----:B--2---:R-:W-:-:S05]  /*03f0*/  FFMA R25, R18, R6, R23 ;  /* 0x0000000612197223 */ /* 0x004fca0000000017 */
[----:B------:R2:W-:Y:S04]  /*0400*/  STG.E desc[UR12][R4.64], R25 ;  /* 0x0000001904007986 */ /* 0x0005e8000c10190c */
[----:B------:R-:W0:Y:S04]  /*0410*/  LDG.E R16, desc[UR12][R16.64] ;  /* 0x0000000c10107981 */ /* 0x000e28000c1e1900 */
[----:B------:R-:W0:Y:S01]  /*0420*/  LDG.E R6, desc[UR12][R8.64+0xc] ;  /* 0x00000c0c08067981 */ /* 0x000e22000c1e1900 */
[----:B------:R-:W-:-:S05]  /*0430*/  IADD3 R15, PT, PT, R13, 0x4, RZ ;  /* 0x000000040d0f7810 */ /* 0x000fca0007ffe0ff */
[----:B------:R-:W-:-:S04]  /*0440*/  IMAD.WIDE.U32 R14, R15, 0x4, R10 ;  /* 0x000000040f0e7825 */ /* 0x000fc800078e000a */
[----:B0-----:R-:W-:-:S05]  /*0450*/  FFMA R21, R16, R6, R25 ;  /* 0x0000000610157223 */ /* 0x001fca0000000019 */
[----:B------:R0:W-:Y:S04]  /*0460*/  STG.E desc[UR12][R4.64], R21 ;  /* 0x0000001504007986 */ /* 0x0001e8000c10190c */
[----:B------:R-:W1:Y:S04]  /*0470*/  LDG.E R14, desc[UR12][R14.64] ;  /* 0x0000000c0e0e7981 */ /* 0x000e68000c1e1900 */
[----:B------:R-:W1:Y:S01]  /*0480*/  LDG.E R6, desc[UR12][R8.64+0x10] ;  /* 0x0000100c08067981 */ /* 0x000e62000c1e1900 */
[----:B------:R-:W-:-:S05]  /*0490*/  IADD3 R19, PT, PT, R13, 0x5, RZ ;  /* 0x000000050d137810 */ /* 0x000fca0007ffe0ff */
[----:B------:R-:W-:-:S04]  /*04a0*/  IMAD.WIDE.U32 R18, R19, 0x4, R10 ;  /* 0x0000000413127825 */ /* 0x000fc800078e000a */
[----:B-1----:R-:W-:-:S05]  /*04b0*/  FFMA R23, R14, R6, R21 ;  /* 0x000000060e177223 */ /* 0x002fca0000000015 */
        /* <DEDUP_REMOVED lines=55> */
[----:B------:R-:W3:Y:S04]  /*0830*/  LDG.E R18, desc[UR12][R18.64] ;  /* 0x0000000c12127981 */ /* 0x000ee8000c1e1900 */
[----:B------:R-:W3:Y:S01]  /*0840*/  LDG.E R6, desc[UR12][R8.64+0x38] ;  /* 0x0000380c08067981 */ /* 0x000ee2000c1e1900 */
[----:B------:R-:W-:-:S05]  /*0850*/  IADD3 R17, PT, PT, R13, 0xf, RZ ;  /* 0x0000000f0d117810 */ /* 0x000fca0007ffe0ff */
[----:B------:R-:W-:-:S04]  /*0860*/  IMAD.WIDE.U32 R10, R17, 0x4, R10 ;  /* 0x00000004110a7825 */ /* 0x000fc800078e000a */
[----:B---3--:R-:W-:-:S05]  /*0870*/  FFMA R13, R18, R6, R23 ;  /* 0x00000006120d7223 */ /* 0x008fca0000000017 */
[----:B------:R2:W-:Y:S04]  /*0880*/  STG.E desc[UR12][R4.64], R13 ;  /* 0x0000000d04007986 */ /* 0x0005e8000c10190c */
[----:B------:R-:W3:Y:S04]  /*0890*/  LDG.E R10, desc[UR12][R10.64] ;  /* 0x0000000c0a0a7981 */ /* 0x000ee8000c1e1900 */
[----:B------:R-:W3:Y:S01]  /*08a0*/  LDG.E R15, desc[UR12][R8.64+0x3c] ;  /* 0x00003c0c080f7981 */ /* 0x000ee2000c1e1900 */
[----:B------:R-:W-:-:S04]  /*08b0*/  IADD3 R2, PT, PT, R2, 0x10, RZ ;  /* 0x0000001002027810 */ /* 0x000fc80007ffe0ff */
[----:B------:R-:W-:Y:S01]  /*08c0*/  ISETP.NE.AND P1, PT, R2, UR10, PT ;  /* 0x0000000a02007c0c */ /* 0x000fe2000bf25270 */
[----:B---3--:R-:W-:-:S05]  /*08d0*/  FFMA R15, R10, R15, R13 ;  /* 0x0000000f0a0f7223 */ /* 0x008fca000000000d */
[----:B------:R2:W-:Y:S07]  /*08e0*/  STG.E desc[UR12][R4.64], R15 ;  /* 0x0000000f04007986 */ /* 0x0005ee000c10190c */
[----:B------:R-:W-:Y:S05]  /*08f0*/  @P1 BRA `(.L_x_3) ;  /* 0xfffffff800681947 */ /* 0x000fea000383ffff */
[----:B------:R-:W-:-:S07]  /*0900*/  MOV R2, UR10 ;  /* 0x0000000a00027c02 */ /* 0x000fce0008000f00 */
.L_x_2:
[----:B------:R-:W-:-:S09]  /*0910*/  UISETP.NE.AND UP2, UPT, UR6, URZ, UPT ;  /* 0x000000ff0600728c */ /* 0x000fd2000bf45270 */
[----:B------:R-:W-:Y:S05]  /*0920*/  BRA.U !UP2, `(.L_x_4) ;  /* 0x000000050abc7547 */ /* 0x000fea000b800000 */
[----:B------:R-:W-:Y:S01]  /*0930*/  UISETP.NE.AND UP2, UPT, UR8, URZ, UPT ;  /* 0x000000ff0800728c */ /* 0x000fe2000bf45270 */
[----:B------:R-:W-:Y:S10]  /*0940*/  BRA.U !UP1, `(.L_x_5) ;  /* 0x0000000109d07547 */ /* 0x000ff4000b800000 */
        /* <DEDUP_REMOVED lines=49> */
[----:B------:R-:W-:Y:S01]  /*0c60*/  IADD3 R2, PT, PT, R2, 0x8, RZ ;  /* 0x0000000802027810 */ /* 0x000fe20007ffe0ff */
[----:B--2---:R-:W-:-:S05]  /*0c70*/  FFMA R15, R10, R15, R13 ;  /* 0x0000000f0a0f7223 */ /* 0x004fca000000000d */
[----:B------:R0:W-:Y:S02]  /*0c80*/  STG.E desc[UR12][R4.64], R15 ;  /* 0x0000000f04007986 */ /* 0x0001e4000c10190c */
.L_x_5:
[----:B------:R-:W-:Y:S05]  /*0c90*/  BRA.U !UP2, `(.L_x_4) ;  /* 0x000000010ae07547 */ /* 0x000fea000b800000 */
[----:B------:R-:W-:Y:S01]  /*0ca0*/  UISETP.NE.AND UP2, UPT, UR5, URZ, UPT ;  /* 0x000000ff0500728c */ /* 0x000fe2000bf45270 */
[----:B------:R-:W-:Y:S10]  /*0cb0*/  BRA.U !UP0, `(.L_x_6) ;  /* 0x0000000108707547 */ /* 0x000ff4000b800000 */
[----:B------:R-:W1:Y:S01]  /*0cc0*/  LDC.64 R10, c[0x0][0x388] ;  /* 0x0000e200ff0a7b82 */ /* 0x000e620000000a00 */
[----:B0-2---:R-:W-:-:S07]  /*0cd0*/  IMAD R13, R0, R3, R2 ;  /* 0x00000003000d7224 */ /* 0x005fce00078e0202 */
[----:B------:R-:W0:Y:S01]  /*0ce0*/  LDC.64 R8, c[0x0][0x390] ;  /* 0x0000e400ff087b82 */ /* 0x000e220000000a00 */
[----:B-1----:R-:W-:-:S06]  /*0cf0*/  IMAD.WIDE.U32 R16, R13, 0x4, R10 ;  /* 0x000000040d107825 */ /* 0x002fcc00078e000a */
[----:B------:R-:W2:Y:S01]  /*0d00*/  LDG.E R16, desc[UR12][R16.64] ;  /* 0x0000000c10107981 */ /* 0x000ea2000c1e1900 */
[----:B0-----:R-:W-:-:S05]  /*0d10*/  IMAD.WIDE.U32 R8, R2, 0x4, R8 ;  /* 0x0000000402087825 */ /* 0x001fca00078e0008 */
        /* <DEDUP_REMOVED lines=22> */
.L_x_6:
[----:B------:R-:W-:Y:S05]  /*0e80*/  BRA.U !UP2, `(.L_x_4) ;  /* 0x000000010a647547 */ /* 0x000fea000b800000 */
[----:B------:R-:W3:Y:S01]  /*0e90*/  LDC.64 R8, c[0x0][0x388] ;  /* 0x0000e200ff087b82 */ /* 0x000ee20000000a00 */
[----:B------:R-:W-:-:S07]  /*0ea0*/  IMAD R17, R0, R3, R2 ;  /* 0x0000000300117224 */ /* 0x000fce00078e0202 */
[----:B012---:R-:W0:Y:S01]  /*0eb0*/  LDC.64 R12, c[0x0][0x390] ;  /* 0x0000e400ff0c7b82 */ /* 0x007e220000000a00 */
[----:B---3--:R-:W-:-:S06]  /*0ec0*/  IMAD.WIDE.U32 R10, R17, 0x4, R8 ;  /* 0x00000004110a7825 */ /* 0x008fcc00078e0008 */
[----:B------:R-:W2:Y:S01]  /*0ed0*/  LDG.E R10, desc[UR12][R10.64] ;  /* 0x0000000c0a0a7981 */ /* 0x000ea2000c1e1900 */
[----:B0-----:R-:W-:-:S05]  /*0ee0*/  IMAD.WIDE.U32 R2, R2, 0x4, R12 ;  /* 0x0000000402027825 */ /* 0x001fca00078e000c */
[----:B------:R-:W2:Y:S01]  /*0ef0*/  LDG.E R0, desc[UR12][R2.64] ;  /* 0x0000000c02007981 */ /* 0x000ea2000c1e1900 */
[----:B------:R-:W-:Y:S01]  /*0f00*/  UISETP.NE.AND UP2, UPT, UR5, 0x1, UPT ;  /* 0x000000010500788c */ /* 0x000fe2000bf45270 */
[----:B--2---:R-:W-:-:S05]  /*0f10*/  FFMA R15, R10, R0, R15 ;  /* 0x000000000a0f7223 */ /* 0x004fca000000000f */
[----:B------:R3:W-:Y:S03]  /*0f20*/  STG.E desc[UR12][R4.64], R15 ;  /* 0x0000000f04007986 */ /* 0x0007e6000c10190c */
[----:B------:R-:W-:Y:S05]  /*0f30*/  BRA.U !UP2, `(.L_x_4) ;  /* 0x000000010a387547 */ /* 0x000fea000b800000 */
[----:B------:R-:W-:Y:S01]  /*0f40*/  IADD3 R11, PT, PT, R17, 0x1, RZ ;  /* 0x00000001110b7810 */ /* 0x000fe20007ffe0ff */
[----:B------:R-:W2:Y:S04]  /*0f50*/  LDG.E R13, desc[UR12][R2.64+0x4] ;  /* 0x0000040c020d7981 */ /* 0x000ea8000c1e1900 */
[----:B------:R-:W-:-:S06]  /*0f60*/  IMAD.WIDE.U32 R10, R11, 0x4, R8 ;  /* 0x000000040b0a7825 */ /* 0x000fcc00078e0008 */
        /* <DEDUP_REMOVED lines=8> */
[----:B------:R-:W2:Y:S02]  /*0ff0*/  LDG.E R8, desc[UR12][R8.64] ;  /* 0x0000000c08087981 */ /* 0x000ea4000c1e1900 */
[----:B--2---:R-:W-:-:S05]  /*1000*/  FFMA R11, R8, R3, R13 ;  /* 0x00000003080b7223 */ /* 0x004fca000000000d */
[----:B------:R0:W-:Y:S02]  /*1010*/  STG.E desc[UR12][R4.64], R11 ;  /* 0x0000000b04007986 */ /* 0x0001e4000c10190c */
.L_x_4:
[----:B------:R-:W-:Y:S05]  /*1020*/  @!P0 BRA `(.L_x_7) ;  /* 0xfffffff000688947 */ /* 0x000fea000383ffff */
[----:B------:R-:W-:Y:S05]  /*1030*/  EXIT ;  /* 0x000000000000794d */ /* 0x000fea0003800000 */
.L_x_8:
[----:B------:R-:W-:-:S00]  /*1040*/  BRA `(.L_x_8) ;  /* 0xfffffffc00fc7947 */ /* 0x000fc0000383ffff */
[----:B------:R-:W-:-:S00]  /*1050*/  NOP ;  /* 0x0000000000007918 */ /* 0x000fc00000000000 */
        /* <DEDUP_REMOVED lines=10> */
.L_x_9:


//--------------------- .nv.shared.reserved.0     --------------------------
	.section	.nv.shared.reserved.0,"aw",@nobits
	.weak		__nv_reservedSMEM_offset_0_alias
	.size		__nv_reservedSMEM_offset_0_alias, 0, 64
	.other		__nv_reservedSMEM_offset_0_alias,@"STO_CUDA_RESERVED_SHARED STV_DEFAULT"
__nv_reservedSMEM_offset_0_alias:
	.zero		0
	.zero		64


//--------------------- .nv.constant0._Z15MatrixVectorMuliiPfS_S_ --------------------------
	.section	.nv.constant0._Z15MatrixVectorMuliiPfS_S_,"a",@progbits
	.sectionflags	@""
	.align	4
.nv.constant0._Z15MatrixVectorMuliiPfS_S_:
	.zero		928


//--------------------- SYMBOLS --------------------------

	.type		.nv.reservedSmem.offset0,@object
	.size		.nv.reservedSmem.offset0,0x4
